//
// Generated by NVIDIA NVVM Compiler
//
// Compiler Build ID: CL-36424714
// Cuda compilation tools, release 13.0, V13.0.88
// Based on NVVM 20.0.0
//

.version 9.0
.target sm_100
.address_size 64

	// .globl	_Z9set_valuePdidi

.visible .entry _Z9set_valuePdidi(
	.param .u64 .ptr .align 1 _Z9set_valuePdidi_param_0,
	.param .u32 _Z9set_valuePdidi_param_1,
	.param .f64 _Z9set_valuePdidi_param_2,
	.param .u32 _Z9set_valuePdidi_param_3
)
{
	.reg .pred 	%p<4>;
	.reg .b32 	%r<7>;
	.reg .b64 	%rd<5>;
	.reg .b64 	%fd<2>;

	ld.param.u64 	%rd1, [_Z9set_valuePdidi_param_0];
	ld.param.u32 	%r1, [_Z9set_valuePdidi_param_1];
	ld.param.f64 	%fd1, [_Z9set_valuePdidi_param_2];
	ld.param.u32 	%r2, [_Z9set_valuePdidi_param_3];
	mov.u32 	%r3, %ctaid.x;
	mov.u32 	%r4, %ntid.x;
	mov.u32 	%r5, %tid.x;
	mad.lo.s32 	%r6, %r3, %r4, %r5;
	setp.ge.s32 	%p1, %r6, %r2;
	setp.ne.s32 	%p2, %r6, %r1;
	or.pred  	%p3, %p2, %p1;
	@%p3 bra 	$L__BB0_2;
	cvta.to.global.u64 	%rd2, %rd1;
	mul.wide.s32 	%rd3, %r1, 8;
	add.s64 	%rd4, %rd2, %rd3;
	st.global.f64 	[%rd4], %fd1;
$L__BB0_2:
	ret;

}
	// .globl	_Z3xpyPKdPdi
.visible .entry _Z3xpyPKdPdi(
	.param .u64 .ptr .align 1 _Z3xpyPKdPdi_param_0,
	.param .u64 .ptr .align 1 _Z3xpyPKdPdi_param_1,
	.param .u32 _Z3xpyPKdPdi_param_2
)
{
	.reg .pred 	%p<2>;
	.reg .b32 	%r<6>;
	.reg .b64 	%rd<8>;
	.reg .b64 	%fd<4>;

	ld.param.u64 	%rd1, [_Z3xpyPKdPdi_param_0];
	ld.param.u64 	%rd2, [_Z3xpyPKdPdi_param_1];
	ld.param.u32 	%r2, [_Z3xpyPKdPdi_param_2];
	mov.u32 	%r3, %ctaid.x;
	mov.u32 	%r4, %ntid.x;
	mov.u32 	%r5, %tid.x;
	mad.lo.s32 	%r1, %r3, %r4, %r5;
	setp.ge.s32 	%p1, %r1, %r2;
	@%p1 bra 	$L__BB1_2;
	cvta.to.global.u64 	%rd3, %rd1;
	cvta.to.global.u64 	%rd4, %rd2;
	mul.wide.s32 	%rd5, %r1, 8;
	add.s64 	%rd6, %rd3, %rd5;
	ld.global.f64 	%fd1, [%rd6];
	add.s64 	%rd7, %rd4, %rd5;
	ld.global.f64 	%fd2, [%rd7];
	add.f64 	%fd3, %fd1, %fd2;
	st.global.f64 	[%rd7], %fd3;
$L__BB1_2:
	ret;

}
	// .globl	_Z4axpyPKdPddi
.visible .entry _Z4axpyPKdPddi(
	.param .u64 .ptr .align 1 _Z4axpyPKdPddi_param_0,
	.param .u64 .ptr .align 1 _Z4axpyPKdPddi_param_1,
	.param .f64 _Z4axpyPKdPddi_param_2,
	.param .u32 _Z4axpyPKdPddi_param_3
)
{
	.reg .pred 	%p<2>;
	.reg .b32 	%r<6>;
	.reg .b64 	%rd<8>;
	.reg .b64 	%fd<5>;

	ld.param.u64 	%rd1, [_Z4axpyPKdPddi_param_0];
	ld.param.u64 	%rd2, [_Z4axpyPKdPddi_param_1];
	ld.param.f64 	%fd1, [_Z4axpyPKdPddi_param_2];
	ld.param.u32 	%r2, [_Z4axpyPKdPddi_param_3];
	mov.u32 	%r3, %ctaid.x;
	mov.u32 	%r4, %ntid.x;
	mov.u32 	%r5, %tid.x;
	mad.lo.s32 	%r1, %r3, %r4, %r5;
	setp.ge.s32 	%p1, %r1, %r2;
	@%p1 bra 	$L__BB2_2;
	cvta.to.global.u64 	%rd3, %rd1;
	cvta.to.global.u64 	%rd4, %rd2;
	mul.wide.s32 	%rd5, %r1, 8;
	add.s64 	%rd6, %rd3, %rd5;
	ld.global.f64 	%fd2, [%rd6];
	add.s64 	%rd7, %rd4, %rd5;
	ld.global.f64 	%fd3, [%rd7];
	fma.rn.f64 	%fd4, %fd1, %fd2, %fd3;
	st.global.f64 	[%rd7], %fd4;
$L__BB2_2:
	ret;

}
	// .globl	_Z5axpbyPddS_di
.visible .entry _Z5axpbyPddS_di(
	.param .u64 .ptr .align 1 _Z5axpbyPddS_di_param_0,
	.param .f64 _Z5axpbyPddS_di_param_1,
	.param .u64 .ptr .align 1 _Z5axpbyPddS_di_param_2,
	.param .f64 _Z5axpbyPddS_di_param_3,
	.param .u32 _Z5axpbyPddS_di_param_4
)
{
	.reg .pred 	%p<2>;
	.reg .b32 	%r<6>;
	.reg .b64 	%rd<8>;
	.reg .b64 	%fd<7>;

	ld.param.u64 	%rd1, [_Z5axpbyPddS_di_param_0];
	ld.param.f64 	%fd1, [_Z5axpbyPddS_di_param_1];
	ld.param.u64 	%rd2, [_Z5axpbyPddS_di_param_2];
	ld.param.f64 	%fd2, [_Z5axpbyPddS_di_param_3];
	ld.param.u32 	%r2, [_Z5axpbyPddS_di_param_4];
	mov.u32 	%r3, %ctaid.x;
	mov.u32 	%r4, %ntid.x;
	mov.u32 	%r5, %tid.x;
	mad.lo.s32 	%r1, %r3, %r4, %r5;
	setp.ge.s32 	%p1, %r1, %r2;
	@%p1 bra 	$L__BB3_2;
	cvta.to.global.u64 	%rd3, %rd1;
	cvta.to.global.u64 	%rd4, %rd2;
	mul.wide.s32 	%rd5, %r1, 8;
	add.s64 	%rd6, %rd3, %rd5;
	ld.global.f64 	%fd3, [%rd6];
	add.s64 	%rd7, %rd4, %rd5;
	ld.global.f64 	%fd4, [%rd7];
	mul.f64 	%fd5, %fd2, %fd4;
	fma.rn.f64 	%fd6, %fd1, %fd3, %fd5;
	st.global.f64 	[%rd7], %fd6;
$L__BB3_2:
	ret;

}
	// .globl	_Z8axpy_gpuPKdPdS1_i
.visible .entry _Z8axpy_gpuPKdPdS1_i(
	.param .u64 .ptr .align 1 _Z8axpy_gpuPKdPdS1_i_param_0,
	.param .u64 .ptr .align 1 _Z8axpy_gpuPKdPdS1_i_param_1,
	.param .u64 .ptr .align 1 _Z8axpy_gpuPKdPdS1_i_param_2,
	.param .u32 _Z8axpy_gpuPKdPdS1_i_param_3
)
{
	.reg .pred 	%p<2>;
	.reg .b32 	%r<6>;
	.reg .b64 	%rd<10>;
	.reg .b64 	%fd<5>;

	ld.param.u64 	%rd1, [_Z8axpy_gpuPKdPdS1_i_param_0];
	ld.param.u64 	%rd2, [_Z8axpy_gpuPKdPdS1_i_param_1];
	ld.param.u64 	%rd3, [_Z8axpy_gpuPKdPdS1_i_param_2];
	ld.param.u32 	%r2, [_Z8axpy_gpuPKdPdS1_i_param_3];
	mov.u32 	%r3, %ctaid.x;
	mov.u32 	%r4, %ntid.x;
	mov.u32 	%r5, %tid.x;
	mad.lo.s32 	%r1, %r3, %r4, %r5;
	setp.ge.s32 	%p1, %r1, %r2;
	@%p1 bra 	$L__BB4_2;
	cvta.to.global.u64 	%rd4, %rd3;
	cvta.to.global.u64 	%rd5, %rd1;
	cvta.to.global.u64 	%rd6, %rd2;
	ld.global.f64 	%fd1, [%rd4];
	mul.wide.s32 	%rd7, %r1, 8;
	add.s64 	%rd8, %rd5, %rd7;
	ld.global.f64 	%fd2, [%rd8];
	add.s64 	%rd9, %rd6, %rd7;
	ld.global.f64 	%fd3, [%rd9];
	fma.rn.f64 	%fd4, %fd1, %fd2, %fd3;
	st.global.f64 	[%rd9], %fd4;
$L__BB4_2:
	ret;

}
	// .globl	_Z8xpay_gpuPKdPdS1_i
.visible .entry _Z8xpay_gpuPKdPdS1_i(
	.param .u64 .ptr .align 1 _Z8xpay_gpuPKdPdS1_i_param_0,
	.param .u64 .ptr .align 1 _Z8xpay_gpuPKdPdS1_i_param_1,
	.param .u64 .ptr .align 1 _Z8xpay_gpuPKdPdS1_i_param_2,
	.param .u32 _Z8xpay_gpuPKdPdS1_i_param_3
)
{
	.reg .pred 	%p<2>;
	.reg .b32 	%r<6>;
	.reg .b64 	%rd<10>;
	.reg .b64 	%fd<5>;

	ld.param.u64 	%rd1, [_Z8xpay_gpuPKdPdS1_i_param_0];
	ld.param.u64 	%rd2, [_Z8xpay_gpuPKdPdS1_i_param_1];
	ld.param.u64 	%rd3, [_Z8xpay_gpuPKdPdS1_i_param_2];
	ld.param.u32 	%r2, [_Z8xpay_gpuPKdPdS1_i_param_3];
	mov.u32 	%r3, %ctaid.x;
	mov.u32 	%r4, %ntid.x;
	mov.u32 	%r5, %tid.x;
	mad.lo.s32 	%r1, %r3, %r4, %r5;
	setp.ge.s32 	%p1, %r1, %r2;
	@%p1 bra 	$L__BB5_2;
	cvta.to.global.u64 	%rd4, %rd1;
	cvta.to.global.u64 	%rd5, %rd3;
	cvta.to.global.u64 	%rd6, %rd2;
	mul.wide.s32 	%rd7, %r1, 8;
	add.s64 	%rd8, %rd4, %rd7;
	ld.global.f64 	%fd1, [%rd8];
	ld.global.f64 	%fd2, [%rd5];
	add.s64 	%rd9, %rd6, %rd7;
	ld.global.f64 	%fd3, [%rd9];
	fma.rn.f64 	%fd4, %fd2, %fd3, %fd1;
	st.global.f64 	[%rd9], %fd4;
$L__BB5_2:
	ret;

}
	// .globl	_Z2axPddi
.visible .entry _Z2axPddi(
	.param .u64 .ptr .align 1 _Z2axPddi_param_0,
	.param .f64 _Z2axPddi_param_1,
	.param .u32 _Z2axPddi_param_2
)
{
	.reg .pred 	%p<2>;
	.reg .b32 	%r<6>;
	.reg .b64 	%rd<5>;
	.reg .b64 	%fd<4>;

	ld.param.u64 	%rd1, [_Z2axPddi_param_0];
	ld.param.f64 	%fd1, [_Z2axPddi_param_1];
	ld.param.u32 	%r2, [_Z2axPddi_param_2];
	mov.u32 	%r3, %ctaid.x;
	mov.u32 	%r4, %ntid.x;
	mov.u32 	%r5, %tid.x;
	mad.lo.s32 	%r1, %r3, %r4, %r5;
	setp.ge.s32 	%p1, %r1, %r2;
	@%p1 bra 	$L__BB6_2;
	cvta.to.global.u64 	%rd2, %rd1;
	mul.wide.s32 	%rd3, %r1, 8;
	add.s64 	%rd4, %rd2, %rd3;
	ld.global.f64 	%fd2, [%rd4];
	mul.f64 	%fd3, %fd1, %fd2;
	st.global.f64 	[%rd4], %fd3;
$L__BB6_2:
	ret;

}


// ===== COMPILED SASS (sm_100) =====

	.target	sm_100

	.elftype	@"ET_EXEC"


//--------------------- .note.nv.tkinfo           --------------------------
	.section	.note.nv.tkinfo,"",@"SHT_NOTE"
	.sectionflags	@"SHF_NOTE_NV_TKINFO"
	.tkinfo
        /*0018*/ 	.word	0x00000002
        /*0030*/ 	.string	""
        /*0030*/ 	.string	"ptxas"
        /*0030*/ 	.string	"Cuda compilation tools, release 13.0, V13.0.88"
        /*0030*/ 	.string	"Build cuda_13.0.r13.0/compiler.36424714_0"
        /*0030*/ 	.string	"-arch sm_100 -m 64 "



//--------------------- .note.nv.cuinfo           --------------------------
	.section	.note.nv.cuinfo,"",@"SHT_NOTE"
	.sectionflags	@"SHF_NOTE_NV_CUINFO"
        /*0018*/ 	.short	0x0002
        /*001a*/ 	.short	0x0064
        /*001c*/ 	.short	0x0082
	.zero		2


//--------------------- .nv.info                  --------------------------
	.section	.nv.info,"",@"SHT_CUDA_INFO"
	.align	4


	//----- nvinfo : EIATTR_REGCOUNT
	.align		4
        /*0000*/ 	.byte	0x04, 0x2f
        /*0002*/ 	.short	(.L_1 - .L_0)
	.align		4
.L_0:
        /*0004*/ 	.word	index@(_Z9set_valuePdidi)
        /*0008*/ 	.word	0x0000000a


	//----- nvinfo : EIATTR_FRAME_SIZE
	.align		4
.L_1:
        /*000c*/ 	.byte	0x04, 0x11
        /*000e*/ 	.short	(.L_3 - .L_2)
	.align		4
.L_2:
        /*0010*/ 	.word	index@(_Z9set_valuePdidi)
        /*0014*/ 	.word	0x00000000


	//----- nvinfo : EIATTR_REGCOUNT
	.align		4
.L_3:
        /*0018*/ 	.byte	0x04, 0x2f
        /*001a*/ 	.short	(.L_5 - .L_4)
	.align		4
.L_4:
        /*001c*/ 	.word	index@(_Z3xpyPKdPdi)
        /*0020*/ 	.word	0x0000000a


	//----- nvinfo : EIATTR_FRAME_SIZE
	.align		4
.L_5:
        /*0024*/ 	.byte	0x04, 0x11
        /*0026*/ 	.short	(.L_7 - .L_6)
	.align		4
.L_6:
        /*0028*/ 	.word	index@(_Z3xpyPKdPdi)
        /*002c*/ 	.word	0x00000000


	//----- nvinfo : EIATTR_REGCOUNT
	.align		4
.L_7:
        /*0030*/ 	.byte	0x04, 0x2f
        /*0032*/ 	.short	(.L_9 - .L_8)
	.align		4
.L_8:
        /*0034*/ 	.word	index@(_Z4axpyPKdPddi)
        /*0038*/ 	.word	0x0000000a


	//----- nvinfo : EIATTR_FRAME_SIZE
	.align		4
.L_9:
        /*003c*/ 	.byte	0x04, 0x11
        /*003e*/ 	.short	(.L_11 - .L_10)
	.align		4
.L_10:
        /*0040*/ 	.word	index@(_Z4axpyPKdPddi)
        /*0044*/ 	.word	0x00000000


	//----- nvinfo : EIATTR_REGCOUNT
	.align		4
.L_11:
        /*0048*/ 	.byte	0x04, 0x2f
        /*004a*/ 	.short	(.L_13 - .L_12)
	.align		4
.L_12:
        /*004c*/ 	.word	index@(_Z5axpbyPddS_di)
        /*0050*/ 	.word	0x0000000e


	//----- nvinfo : EIATTR_FRAME_SIZE
	.align		4
.L_13:
        /*0054*/ 	.byte	0x04, 0x11
        /*0056*/ 	.short	(.L_15 - .L_14)
	.align		4
.L_14:
        /*0058*/ 	.word	index@(_Z5axpbyPddS_di)
        /*005c*/ 	.word	0x00000000


	//----- nvinfo : EIATTR_REGCOUNT
	.align		4
.L_15:
        /*0060*/ 	.byte	0x04, 0x2f
        /*0062*/ 	.short	(.L_17 - .L_16)
	.align		4
.L_16:
        /*0064*/ 	.word	index@(_Z8axpy_gpuPKdPdS1_i)
        /*0068*/ 	.word	0x0000000c


	//----- nvinfo : EIATTR_FRAME_SIZE
	.align		4
.L_17:
        /*006c*/ 	.byte	0x04, 0x11
        /*006e*/ 	.short	(.L_19 - .L_18)
	.align		4
.L_18:
        /*0070*/ 	.word	index@(_Z8axpy_gpuPKdPdS1_i)
        /*0074*/ 	.word	0x00000000


	//----- nvinfo : EIATTR_REGCOUNT
	.align		4
.L_19:
        /*0078*/ 	.byte	0x04, 0x2f
        /*007a*/ 	.short	(.L_21 - .L_20)
	.align		4
.L_20:
        /*007c*/ 	.word	index@(_Z8xpay_gpuPKdPdS1_i)
        /*0080*/ 	.word	0x0000000c


	//----- nvinfo : EIATTR_FRAME_SIZE
	.align		4
.L_21:
        /*0084*/ 	.byte	0x04, 0x11
        /*0086*/ 	.short	(.L_23 - .L_22)
	.align		4
.L_22:
        /*0088*/ 	.word	index@(_Z8xpay_gpuPKdPdS1_i)
        /*008c*/ 	.word	0x00000000


	//----- nvinfo : EIATTR_REGCOUNT
	.align		4
.L_23:
        /*0090*/ 	.byte	0x04, 0x2f
        /*0092*/ 	.short	(.L_25 - .L_24)
	.align		4
.L_24:
        /*0094*/ 	.word	index@(_Z2axPddi)
        /*0098*/ 	.word	0x0000000a


	//----- nvinfo : EIATTR_FRAME_SIZE
	.align		4
.L_25:
        /*009c*/ 	.byte	0x04, 0x11
        /*009e*/ 	.short	(.L_27 - .L_26)
	.align		4
.L_26:
        /*00a0*/ 	.word	index@(_Z2axPddi)
        /*00a4*/ 	.word	0x00000000


	//----- nvinfo : EIATTR_MIN_STACK_SIZE
	.align		4
.L_27:
        /*00a8*/ 	.byte	0x04, 0x12
        /*00aa*/ 	.short	(.L_29 - .L_28)
	.align		4
.L_28:
        /*00ac*/ 	.word	index@(_Z2axPddi)
        /*00b0*/ 	.word	0x00000000


	//----- nvinfo : EIATTR_MIN_STACK_SIZE
	.align		4
.L_29:
        /*00b4*/ 	.byte	0x04, 0x12
        /*00b6*/ 	.short	(.L_31 - .L_30)
	.align		4
.L_30:
        /*00b8*/ 	.word	index@(_Z8xpay_gpuPKdPdS1_i)
        /*00bc*/ 	.word	0x00000000


	//----- nvinfo : EIATTR_MIN_STACK_SIZE
	.align		4
.L_31:
        /*00c0*/ 	.byte	0x04, 0x12
        /*00c2*/ 	.short	(.L_33 - .L_32)
	.align		4
.L_32:
        /*00c4*/ 	.word	index@(_Z8axpy_gpuPKdPdS1_i)
        /*00c8*/ 	.word	0x00000000


	//----- nvinfo : EIATTR_MIN_STACK_SIZE
	.align		4
.L_33:
        /*00cc*/ 	.byte	0x04, 0x12
        /*00ce*/ 	.short	(.L_35 - .L_34)
	.align		4
.L_34:
        /*00d0*/ 	.word	index@(_Z5axpbyPddS_di)
        /*00d4*/ 	.word	0x00000000


	//----- nvinfo : EIATTR_MIN_STACK_SIZE
	.align		4
.L_35:
        /*00d8*/ 	.byte	0x04, 0x12
        /*00da*/ 	.short	(.L_37 - .L_36)
	.align		4
.L_36:
        /*00dc*/ 	.word	index@(_Z4axpyPKdPddi)
        /*00e0*/ 	.word	0x00000000


	//----- nvinfo : EIATTR_MIN_STACK_SIZE
	.align		4
.L_37:
        /*00e4*/ 	.byte	0x04, 0x12
        /*00e6*/ 	.short	(.L_39 - .L_38)
	.align		4
.L_38:
        /*00e8*/ 	.word	index@(_Z3xpyPKdPdi)
        /*00ec*/ 	.word	0x00000000


	//----- nvinfo : EIATTR_MIN_STACK_SIZE
	.align		4
.L_39:
        /*00f0*/ 	.byte	0x04, 0x12
        /*00f2*/ 	.short	(.L_41 - .L_40)
	.align		4
.L_40:
        /*00f4*/ 	.word	index@(_Z9set_valuePdidi)
        /*00f8*/ 	.word	0x00000000
.L_41:


//--------------------- .nv.compat                --------------------------
	.section	.nv.compat,"",@"SHT_CUDA_COMPAT_INFO"
	.align	4
        /*0000*/ 	.byte	0x02, 0x09, 0x00, 0x00, 0x02, 0x02, 0x01, 0x00, 0x02, 0x05, 0x05, 0x00, 0x03, 0x07, 0x01, 0x01
        /*0010*/ 	.byte	0x02, 0x03, 0x00, 0x00, 0x02, 0x06, 0x01, 0x00, 0x04, 0x0b, 0x08, 0x00, 0x01, 0x00, 0x00, 0x00
        /*0020*/ 	.byte	0x00, 0x00, 0x00, 0x00


//--------------------- .nv.info._Z2axPddi        --------------------------
	.section	.nv.info._Z2axPddi,"",@"SHT_CUDA_INFO"
	.sectionflags	@""
	.align	4


	//----- nvinfo : EIATTR_CUDA_API_VERSION
	.align		4
        /*0000*/ 	.byte	0x04, 0x37
        /*0002*/ 	.short	(.L_43 - .L_42)
.L_42:
        /*0004*/ 	.word	0x00000082


	//----- nvinfo : EIATTR_KPARAM_INFO
	.align		4
.L_43:
        /*0008*/ 	.byte	0x04, 0x17
        /*000a*/ 	.short	(.L_45 - .L_44)
.L_44:
        /*000c*/ 	.word	0x00000000
        /*0010*/ 	.short	0x0002
        /*0012*/ 	.short	0x0010
        /*0014*/ 	.byte	0x00, 0xf0, 0x11, 0x00


	//----- nvinfo : EIATTR_KPARAM_INFO
	.align		4
.L_45:
        /*0018*/ 	.byte	0x04, 0x17
        /*001a*/ 	.short	(.L_47 - .L_46)
.L_46:
        /*001c*/ 	.word	0x00000000
        /*0020*/ 	.short	0x0001
        /*0022*/ 	.short	0x0008
        /*0024*/ 	.byte	0x00, 0xf0, 0x21, 0x00


	//----- nvinfo : EIATTR_KPARAM_INFO
	.align		4
.L_47:
        /*0028*/ 	.byte	0x04, 0x17
        /*002a*/ 	.short	(.L_49 - .L_48)
.L_48:
        /*002c*/ 	.word	0x00000000
        /*0030*/ 	.short	0x0000
        /*0032*/ 	.short	0x0000
        /*0034*/ 	.byte	0x00, 0xf5, 0x21, 0x00


	//----- nvinfo : EIATTR_SPARSE_MMA_MASK
	.align		4
.L_49:
        /*0038*/ 	.byte	0x03, 0x50
        /*003a*/ 	.short	0x0000


	//----- nvinfo : EIATTR_MAXREG_COUNT
	.align		4
        /*003c*/ 	.byte	0x03, 0x1b
        /*003e*/ 	.short	0x00ff


	//----- nvinfo : EIATTR_MERCURY_ISA_VERSION
	.align		4
        /*0040*/ 	.byte	0x03, 0x5f
        /*0042*/ 	.short	0x0101


	//----- nvinfo : EIATTR_VRC_CTA_INIT_COUNT
	.align		4
        /*0044*/ 	.byte	0x02, 0x4a
	.zero		1
	.zero		1


	//----- nvinfo : EIATTR_EXIT_INSTR_OFFSETS
	.align		4
        /*0048*/ 	.byte	0x04, 0x1c
        /*004a*/ 	.short	(.L_51 - .L_50)


	//   ....[0]....
.L_50:
        /*004c*/ 	.word	0x00000070


	//   ....[1]....
        /*0050*/ 	.word	0x000000f0


	//----- nvinfo : EIATTR_CBANK_PARAM_SIZE
	.align		4
.L_51:
        /*0054*/ 	.byte	0x03, 0x19
        /*0056*/ 	.short	0x0014


	//----- nvinfo : EIATTR_PARAM_CBANK
	.align		4
        /*0058*/ 	.byte	0x04, 0x0a
        /*005a*/ 	.short	(.L_53 - .L_52)
	.align		4
.L_52:
        /*005c*/ 	.word	index@(.nv.constant0._Z2axPddi)
        /*0060*/ 	.short	0x0380
        /*0062*/ 	.short	0x0014


	//----- nvinfo : EIATTR_SW_WAR
	.align		4
.L_53:
        /*0064*/ 	.byte	0x04, 0x36
        /*0066*/ 	.short	(.L_55 - .L_54)
.L_54:
        /*0068*/ 	.word	0x00000008
.L_55:


//--------------------- .nv.info._Z8xpay_gpuPKdPdS1_i --------------------------
	.section	.nv.info._Z8xpay_gpuPKdPdS1_i,"",@"SHT_CUDA_INFO"
	.sectionflags	@""
	.align	4


	//----- nvinfo : EIATTR_CUDA_API_VERSION
	.align		4
        /*0000*/ 	.byte	0x04, 0x37
        /*0002*/ 	.short	(.L_57 - .L_56)
.L_56:
        /*0004*/ 	.word	0x00000082


	//----- nvinfo : EIATTR_KPARAM_INFO
	.align		4
.L_57:
        /*0008*/ 	.byte	0x04, 0x17
        /*000a*/ 	.short	(.L_59 - .L_58)
.L_58:
        /*000c*/ 	.word	0x00000000
        /*0010*/ 	.short	0x0003
        /*0012*/ 	.short	0x0018
        /*0014*/ 	.byte	0x00, 0xf0, 0x11, 0x00


	//----- nvinfo : EIATTR_KPARAM_INFO
	.align		4
.L_59:
        /*0018*/ 	.byte	0x04, 0x17
        /*001a*/ 	.short	(.L_61 - .L_60)
.L_60:
        /*001c*/ 	.word	0x00000000
        /*0020*/ 	.short	0x0002
        /*0022*/ 	.short	0x0010
        /*0024*/ 	.byte	0x00, 0xf5, 0x21, 0x00


	//----- nvinfo : EIATTR_KPARAM_INFO
	.align		4
.L_61:
        /*0028*/ 	.byte	0x04, 0x17
        /*002a*/ 	.short	(.L_63 - .L_62)
.L_62:
        /*002c*/ 	.word	0x00000000
        /*0030*/ 	.short	0x0001
        /*0032*/ 	.short	0x0008
        /*0034*/ 	.byte	0x00, 0xf5, 0x21, 0x00


	//----- nvinfo : EIATTR_KPARAM_INFO
	.align		4
.L_63:
        /*0038*/ 	.byte	0x04, 0x17
        /*003a*/ 	.short	(.L_65 - .L_64)
.L_64:
        /*003c*/ 	.word	0x00000000
        /*0040*/ 	.short	0x0000
        /*0042*/ 	.short	0x0000
        /*0044*/ 	.byte	0x00, 0xf5, 0x21, 0x00


	//----- nvinfo : EIATTR_SPARSE_MMA_MASK
	.align		4
.L_65:
        /*0048*/ 	.byte	0x03, 0x50
        /*004a*/ 	.short	0x0000


	//----- nvinfo : EIATTR_MAXREG_COUNT
	.align		4
        /*004c*/ 	.byte	0x03, 0x1b
        /*004e*/ 	.short	0x00ff


	//----- nvinfo : EIATTR_MERCURY_ISA_VERSION
	.align		4
        /*0050*/ 	.byte	0x03, 0x5f
        /*0052*/ 	.short	0x0101


	//----- nvinfo : EIATTR_VRC_CTA_INIT_COUNT
	.align		4
        /*0054*/ 	.byte	0x02, 0x4a
	.zero		1
	.zero		1


	//----- nvinfo : EIATTR_EXIT_INSTR_OFFSETS
	.align		4
        /*0058*/ 	.byte	0x04, 0x1c
        /*005a*/ 	.short	(.L_67 - .L_66)


	//   ....[0]....
.L_66:
        /*005c*/ 	.word	0x00000070


	//   ....[1]....
        /*0060*/ 	.word	0x00000130


	//----- nvinfo : EIATTR_CBANK_PARAM_SIZE
	.align		4
.L_67:
        /*0064*/ 	.byte	0x03, 0x19
        /*0066*/ 	.short	0x001c


	//----- nvinfo : EIATTR_PARAM_CBANK
	.align		4
        /*0068*/ 	.byte	0x04, 0x0a
        /*006a*/ 	.short	(.L_69 - .L_68)
	.align		4
.L_68:
        /*006c*/ 	.word	index@(.nv.constant0._Z8xpay_gpuPKdPdS1_i)
        /*0070*/ 	.short	0x0380
        /*0072*/ 	.short	0x001c


	//----- nvinfo : EIATTR_SW_WAR
	.align		4
.L_69:
        /*0074*/ 	.byte	0x04, 0x36
        /*0076*/ 	.short	(.L_71 - .L_70)
.L_70:
        /*0078*/ 	.word	0x00000008
.L_71:


//--------------------- .nv.info._Z8axpy_gpuPKdPdS1_i --------------------------
	.section	.nv.info._Z8axpy_gpuPKdPdS1_i,"",@"SHT_CUDA_INFO"
	.sectionflags	@""
	.align	4


	//----- nvinfo : EIATTR_CUDA_API_VERSION
	.align		4
        /*0000*/ 	.byte	0x04, 0x37
        /*0002*/ 	.short	(.L_73 - .L_72)
.L_72:
        /*0004*/ 	.word	0x00000082


	//----- nvinfo : EIATTR_KPARAM_INFO
	.align		4
.L_73:
        /*0008*/ 	.byte	0x04, 0x17
        /*000a*/ 	.short	(.L_75 - .L_74)
.L_74:
        /*000c*/ 	.word	0x00000000
        /*0010*/ 	.short	0x0003
        /*0012*/ 	.short	0x0018
        /*0014*/ 	.byte	0x00, 0xf0, 0x11, 0x00


	//----- nvinfo : EIATTR_KPARAM_INFO
	.align		4
.L_75:
        /*0018*/ 	.byte	0x04, 0x17
        /*001a*/ 	.short	(.L_77 - .L_76)
.L_76:
        /*001c*/ 	.word	0x00000000
        /*0020*/ 	.short	0x0002
        /*0022*/ 	.short	0x0010
        /*0024*/ 	.byte	0x00, 0xf5, 0x21, 0x00


	//----- nvinfo : EIATTR_KPARAM_INFO
	.align		4
.L_77:
        /*0028*/ 	.byte	0x04, 0x17
        /*002a*/ 	.short	(.L_79 - .L_78)
.L_78:
        /*002c*/ 	.word	0x00000000
        /*0030*/ 	.short	0x0001
        /*0032*/ 	.short	0x0008
        /*0034*/ 	.byte	0x00, 0xf5, 0x21, 0x00


	//----- nvinfo : EIATTR_KPARAM_INFO
	.align		4
.L_79:
        /*0038*/ 	.byte	0x04, 0x17
        /*003a*/ 	.short	(.L_81 - .L_80)
.L_80:
        /*003c*/ 	.word	0x00000000
        /*0040*/ 	.short	0x0000
        /*0042*/ 	.short	0x0000
        /*0044*/ 	.byte	0x00, 0xf5, 0x21, 0x00


	//----- nvinfo : EIATTR_SPARSE_MMA_MASK
	.align		4
.L_81:
        /*0048*/ 	.byte	0x03, 0x50
        /*004a*/ 	.short	0x0000


	//----- nvinfo : EIATTR_MAXREG_COUNT
	.align		4
        /*004c*/ 	.byte	0x03, 0x1b
        /*004e*/ 	.short	0x00ff


	//----- nvinfo : EIATTR_MERCURY_ISA_VERSION
	.align		4
        /*0050*/ 	.byte	0x03, 0x5f
        /*0052*/ 	.short	0x0101


	//----- nvinfo : EIATTR_VRC_CTA_INIT_COUNT
	.align		4
        /*0054*/ 	.byte	0x02, 0x4a
	.zero		1
	.zero		1


	//----- nvinfo : EIATTR_EXIT_INSTR_OFFSETS
	.align		4
        /*0058*/ 	.byte	0x04, 0x1c
        /*005a*/ 	.short	(.L_83 - .L_82)


	//   ....[0]....
.L_82:
        /*005c*/ 	.word	0x00000070


	//   ....[1]....
        /*0060*/ 	.word	0x00000130


	//----- nvinfo : EIATTR_CBANK_PARAM_SIZE
	.align		4
.L_83:
        /*0064*/ 	.byte	0x03, 0x19
        /*0066*/ 	.short	0x001c


	//----- nvinfo : EIATTR_PARAM_CBANK
	.align		4
        /*0068*/ 	.byte	0x04, 0x0a
        /*006a*/ 	.short	(.L_85 - .L_84)
	.align		4
.L_84:
        /*006c*/ 	.word	index@(.nv.constant0._Z8axpy_gpuPKdPdS1_i)
        /*0070*/ 	.short	0x0380
        /*0072*/ 	.short	0x001c


	//----- nvinfo : EIATTR_SW_WAR
	.align		4
.L_85:
        /*0074*/ 	.byte	0x04, 0x36
        /*0076*/ 	.short	(.L_87 - .L_86)
.L_86:
        /*0078*/ 	.word	0x00000008
.L_87:


//--------------------- .nv.info._Z5axpbyPddS_di  --------------------------
	.section	.nv.info._Z5axpbyPddS_di,"",@"SHT_CUDA_INFO"
	.sectionflags	@""
	.align	4


	//----- nvinfo : EIATTR_CUDA_API_VERSION
	.align		4
        /*0000*/ 	.byte	0x04, 0x37
        /*0002*/ 	.short	(.L_89 - .L_88)
.L_88:
        /*0004*/ 	.word	0x00000082


	//----- nvinfo : EIATTR_KPARAM_INFO
	.align		4
.L_89:
        /*0008*/ 	.byte	0x04, 0x17
        /*000a*/ 	.short	(.L_91 - .L_90)
.L_90:
        /*000c*/ 	.word	0x00000000
        /*0010*/ 	.short	0x0004
        /*0012*/ 	.short	0x0020
        /*0014*/ 	.byte	0x00, 0xf0, 0x11, 0x00


	//----- nvinfo : EIATTR_KPARAM_INFO
	.align		4
.L_91:
        /*0018*/ 	.byte	0x04, 0x17
        /*001a*/ 	.short	(.L_93 - .L_92)
.L_92:
        /*001c*/ 	.word	0x00000000
        /*0020*/ 	.short	0x0003
        /*0022*/ 	.short	0x0018
        /*0024*/ 	.byte	0x00, 0xf0, 0x21, 0x00


	//----- nvinfo : EIATTR_KPARAM_INFO
	.align		4
.L_93:
        /*0028*/ 	.byte	0x04, 0x17
        /*002a*/ 	.short	(.L_95 - .L_94)
.L_94:
        /*002c*/ 	.word	0x00000000
        /*0030*/ 	.short	0x0002
        /*0032*/ 	.short	0x0010
        /*0034*/ 	.byte	0x00, 0xf5, 0x21, 0x00


	//----- nvinfo : EIATTR_KPARAM_INFO
	.align		4
.L_95:
        /*0038*/ 	.byte	0x04, 0x17
        /*003a*/ 	.short	(.L_97 - .L_96)
.L_96:
        /*003c*/ 	.word	0x00000000
        /*0040*/ 	.short	0x0001
        /*0042*/ 	.short	0x0008
        /*0044*/ 	.byte	0x00, 0xf0, 0x21, 0x00


	//----- nvinfo : EIATTR_KPARAM_INFO
	.align		4
.L_97:
        /*0048*/ 	.byte	0x04, 0x17
        /*004a*/ 	.short	(.L_99 - .L_98)
.L_98:
        /*004c*/ 	.word	0x00000000
        /*0050*/ 	.short	0x0000
        /*0052*/ 	.short	0x0000
        /*0054*/ 	.byte	0x00, 0xf5, 0x21, 0x00


	//----- nvinfo : EIATTR_SPARSE_MMA_MASK
	.align		4
.L_99:
        /*0058*/ 	.byte	0x03, 0x50
        /*005a*/ 	.short	0x0000


	//----- nvinfo : EIATTR_MAXREG_COUNT
	.align		4
        /*005c*/ 	.byte	0x03, 0x1b
        /*005e*/ 	.short	0x00ff


	//----- nvinfo : EIATTR_MERCURY_ISA_VERSION
	.align		4
        /*0060*/ 	.byte	0x03, 0x5f
        /*0062*/ 	.short	0x0101


	//----- nvinfo : EIATTR_VRC_CTA_INIT_COUNT
	.align		4
        /*0064*/ 	.byte	0x02, 0x4a
	.zero		1
	.zero		1


	//----- nvinfo : EIATTR_EXIT_INSTR_OFFSETS
	.align		4
        /*0068*/ 	.byte	0x04, 0x1c
        /*006a*/ 	.short	(.L_101 - .L_100)


	//   ....[0]....
.L_100:
        /*006c*/ 	.word	0x00000070


	//   ....[1]....
        /*0070*/ 	.word	0x00000140


	//----- nvinfo : EIATTR_CBANK_PARAM_SIZE
	.align		4
.L_101:
        /*0074*/ 	.byte	0x03, 0x19
        /*0076*/ 	.short	0x0024


	//----- nvinfo : EIATTR_PARAM_CBANK
	.align		4
        /*0078*/ 	.byte	0x04, 0x0a
        /*007a*/ 	.short	(.L_103 - .L_102)
	.align		4
.L_102:
        /*007c*/ 	.word	index@(.nv.constant0._Z5axpbyPddS_di)
        /*0080*/ 	.short	0x0380
        /*0082*/ 	.short	0x0024


	//----- nvinfo : EIATTR_SW_WAR
	.align		4
.L_103:
        /*0084*/ 	.byte	0x04, 0x36
        /*0086*/ 	.short	(.L_105 - .L_104)
.L_104:
        /*0088*/ 	.word	0x00000008
.L_105:


//--------------------- .nv.info._Z4axpyPKdPddi   --------------------------
	.section	.nv.info._Z4axpyPKdPddi,"",@"SHT_CUDA_INFO"
	.sectionflags	@""
	.align	4


	//----- nvinfo : EIATTR_CUDA_API_VERSION
	.align		4
        /*0000*/ 	.byte	0x04, 0x37
        /*0002*/ 	.short	(.L_107 - .L_106)
.L_106:
        /*0004*/ 	.word	0x00000082


	//----- nvinfo : EIATTR_KPARAM_INFO
	.align		4
.L_107:
        /*0008*/ 	.byte	0x04, 0x17
        /*000a*/ 	.short	(.L_109 - .L_108)
.L_108:
        /*000c*/ 	.word	0x00000000
        /*0010*/ 	.short	0x0003
        /*0012*/ 	.short	0x0018
        /*0014*/ 	.byte	0x00, 0xf0, 0x11, 0x00


	//----- nvinfo : EIATTR_KPARAM_INFO
	.align		4
.L_109:
        /*0018*/ 	.byte	0x04, 0x17
        /*001a*/ 	.short	(.L_111 - .L_110)
.L_110:
        /*001c*/ 	.word	0x00000000
        /*0020*/ 	.short	0x0002
        /*0022*/ 	.short	0x0010
        /*0024*/ 	.byte	0x00, 0xf0, 0x21, 0x00


	//----- nvinfo : EIATTR_KPARAM_INFO
	.align		4
.L_111:
        /*0028*/ 	.byte	0x04, 0x17
        /*002a*/ 	.short	(.L_113 - .L_112)
.L_112:
        /*002c*/ 	.word	0x00000000
        /*0030*/ 	.short	0x0001
        /*0032*/ 	.short	0x0008
        /*0034*/ 	.byte	0x00, 0xf5, 0x21, 0x00


	//----- nvinfo : EIATTR_KPARAM_INFO
	.align		4
.L_113:
        /*0038*/ 	.byte	0x04, 0x17
        /*003a*/ 	.short	(.L_115 - .L_114)
.L_114:
        /*003c*/ 	.word	0x00000000
        /*0040*/ 	.short	0x0000
        /*0042*/ 	.short	0x0000
        /*0044*/ 	.byte	0x00, 0xf5, 0x21, 0x00


	//----- nvinfo : EIATTR_SPARSE_MMA_MASK
	.align		4
.L_115:
        /*0048*/ 	.byte	0x03, 0x50
        /*004a*/ 	.short	0x0000


	//----- nvinfo : EIATTR_MAXREG_COUNT
	.align		4
        /*004c*/ 	.byte	0x03, 0x1b
        /*004e*/ 	.short	0x00ff


	//----- nvinfo : EIATTR_MERCURY_ISA_VERSION
	.align		4
        /*0050*/ 	.byte	0x03, 0x5f
        /*0052*/ 	.short	0x0101


	//----- nvinfo : EIATTR_VRC_CTA_INIT_COUNT
	.align		4
        /*0054*/ 	.byte	0x02, 0x4a
	.zero		1
	.zero		1


	//----- nvinfo : EIATTR_EXIT_INSTR_OFFSETS
	.align		4
        /*0058*/ 	.byte	0x04, 0x1c
        /*005a*/ 	.short	(.L_117 - .L_116)


	//   ....[0]....
.L_116:
        /*005c*/ 	.word	0x00000070


	//   ....[1]....
        /*0060*/ 	.word	0x00000120


	//----- nvinfo : EIATTR_CBANK_PARAM_SIZE
	.align		4
.L_117:
        /*0064*/ 	.byte	0x03, 0x19
        /*0066*/ 	.short	0x001c


	//----- nvinfo : EIATTR_PARAM_CBANK
	.align		4
        /*0068*/ 	.byte	0x04, 0x0a
        /*006a*/ 	.short	(.L_119 - .L_118)
	.align		4
.L_118:
        /*006c*/ 	.word	index@(.nv.constant0._Z4axpyPKdPddi)
        /*0070*/ 	.short	0x0380
        /*0072*/ 	.short	0x001c


	//----- nvinfo : EIATTR_SW_WAR
	.align		4
.L_119:
        /*0074*/ 	.byte	0x04, 0x36
        /*0076*/ 	.short	(.L_121 - .L_120)
.L_120:
        /*0078*/ 	.word	0x00000008
.L_121:


//--------------------- .nv.info._Z3xpyPKdPdi     --------------------------
	.section	.nv.info._Z3xpyPKdPdi,"",@"SHT_CUDA_INFO"
	.sectionflags	@""
	.align	4


	//----- nvinfo : EIATTR_CUDA_API_VERSION
	.align		4
        /*0000*/ 	.byte	0x04, 0x37
        /*0002*/ 	.short	(.L_123 - .L_122)
.L_122:
        /*0004*/ 	.word	0x00000082


	//----- nvinfo : EIATTR_KPARAM_INFO
	.align		4
.L_123:
        /*0008*/ 	.byte	0x04, 0x17
        /*000a*/ 	.short	(.L_125 - .L_124)
.L_124:
        /*000c*/ 	.word	0x00000000
        /*0010*/ 	.short	0x0002
        /*0012*/ 	.short	0x0010
        /*0014*/ 	.byte	0x00, 0xf0, 0x11, 0x00


	//----- nvinfo : EIATTR_KPARAM_INFO
	.align		4
.L_125:
        /*0018*/ 	.byte	0x04, 0x17
        /*001a*/ 	.short	(.L_127 - .L_126)
.L_126:
        /*001c*/ 	.word	0x00000000
        /*0020*/ 	.short	0x0001
        /*0022*/ 	.short	0x0008
        /*0024*/ 	.byte	0x00, 0xf5, 0x21, 0x00


	//----- nvinfo : EIATTR_KPARAM_INFO
	.align		4
.L_127:
        /*0028*/ 	.byte	0x04, 0x17
        /*002a*/ 	.short	(.L_129 - .L_128)
.L_128:
        /*002c*/ 	.word	0x00000000
        /*0030*/ 	.short	0x0000
        /*0032*/ 	.short	0x0000
        /*0034*/ 	.byte	0x00, 0xf5, 0x21, 0x00


	//----- nvinfo : EIATTR_SPARSE_MMA_MASK
	.align		4
.L_129:
        /*0038*/ 	.byte	0x03, 0x50
        /*003a*/ 	.short	0x0000


	//----- nvinfo : EIATTR_MAXREG_COUNT
	.align		4
        /*003c*/ 	.byte	0x03, 0x1b
        /*003e*/ 	.short	0x00ff


	//----- nvinfo : EIATTR_MERCURY_ISA_VERSION
	.align		4
        /*0040*/ 	.byte	0x03, 0x5f
        /*0042*/ 	.short	0x0101


	//----- nvinfo : EIATTR_VRC_CTA_INIT_COUNT
	.align		4
        /*0044*/ 	.byte	0x02, 0x4a
	.zero		1
	.zero		1


	//----- nvinfo : EIATTR_EXIT_INSTR_OFFSETS
	.align		4
        /*0048*/ 	.byte	0x04, 0x1c
        /*004a*/ 	.short	(.L_131 - .L_130)


	//   ....[0]....
.L_130:
        /*004c*/ 	.word	0x00000070


	//   ....[1]....
        /*0050*/ 	.word	0x00000110


	//----- nvinfo : EIATTR_CBANK_PARAM_SIZE
	.align		4
.L_131:
        /*0054*/ 	.byte	0x03, 0x19
        /*0056*/ 	.short	0x0014


	//----- nvinfo : EIATTR_PARAM_CBANK
	.align		4
        /*0058*/ 	.byte	0x04, 0x0a
        /*005a*/ 	.short	(.L_133 - .L_132)
	.align		4
.L_132:
        /*005c*/ 	.word	index@(.nv.constant0._Z3xpyPKdPdi)
        /*0060*/ 	.short	0x0380
        /*0062*/ 	.short	0x0014


	//----- nvinfo : EIATTR_SW_WAR
	.align		4
.L_133:
        /*0064*/ 	.byte	0x04, 0x36
        /*0066*/ 	.short	(.L_135 - .L_134)
.L_134:
        /*0068*/ 	.word	0x00000008
.L_135:


//--------------------- .nv.info._Z9set_valuePdidi --------------------------
	.section	.nv.info._Z9set_valuePdidi,"",@"SHT_CUDA_INFO"
	.sectionflags	@""
	.align	4


	//----- nvinfo : EIATTR_CUDA_API_VERSION
	.align		4
        /*0000*/ 	.byte	0x04, 0x37
        /*0002*/ 	.short	(.L_137 - .L_136)
.L_136:
        /*0004*/ 	.word	0x00000082


	//----- nvinfo : EIATTR_KPARAM_INFO
	.align		4
.L_137:
        /*0008*/ 	.byte	0x04, 0x17
        /*000a*/ 	.short	(.L_139 - .L_138)
.L_138:
        /*000c*/ 	.word	0x00000000
        /*0010*/ 	.short	0x0003
        /*0012*/ 	.short	0x0018
        /*0014*/ 	.byte	0x00, 0xf0, 0x11, 0x00


	//----- nvinfo : EIATTR_KPARAM_INFO
	.align		4
.L_139:
        /*0018*/ 	.byte	0x04, 0x17
        /*001a*/ 	.short	(.L_141 - .L_140)
.L_140:
        /*001c*/ 	.word	0x00000000
        /*0020*/ 	.short	0x0002
        /*0022*/ 	.short	0x0010
        /*0024*/ 	.byte	0x00, 0xf0, 0x21, 0x00


	//----- nvinfo : EIATTR_KPARAM_INFO
	.align		4
.L_141:
        /*0028*/ 	.byte	0x04, 0x17
        /*002a*/ 	.short	(.L_143 - .L_142)
.L_142:
        /*002c*/ 	.word	0x00000000
        /*0030*/ 	.short	0x0001
        /*0032*/ 	.short	0x0008
        /*0034*/ 	.byte	0x00, 0xf0, 0x11, 0x00


	//----- nvinfo : EIATTR_KPARAM_INFO
	.align		4
.L_143:
        /*0038*/ 	.byte	0x04, 0x17
        /*003a*/ 	.short	(.L_145 - .L_144)
.L_144:
        /*003c*/ 	.word	0x00000000
        /*0040*/ 	.short	0x0000
        /*0042*/ 	.short	0x0000
        /*0044*/ 	.byte	0x00, 0xf5, 0x21, 0x00


	//----- nvinfo : EIATTR_SPARSE_MMA_MASK
	.align		4
.L_145:
        /*0048*/ 	.byte	0x03, 0x50
        /*004a*/ 	.short	0x0000


	//----- nvinfo : EIATTR_MAXREG_COUNT
	.align		4
        /*004c*/ 	.byte	0x03, 0x1b
        /*004e*/ 	.short	0x00ff


	//----- nvinfo : EIATTR_MERCURY_ISA_VERSION
	.align		4
        /*0050*/ 	.byte	0x03, 0x5f
        /*0052*/ 	.short	0x0101


	//----- nvinfo : EIATTR_VRC_CTA_INIT_COUNT
	.align		4
        /*0054*/ 	.byte	0x02, 0x4a
	.zero		1
	.zero		1


	//----- nvinfo : EIATTR_EXIT_INSTR_OFFSETS
	.align		4
        /*0058*/ 	.byte	0x04, 0x1c
        /*005a*/ 	.short	(.L_147 - .L_146)


	//   ....[0]....
.L_146:
        /*005c*/ 	.word	0x00000090


	//   ....[1]....
        /*0060*/ 	.word	0x000000f0


	//----- nvinfo : EIATTR_CBANK_PARAM_SIZE
	.align		4
.L_147:
        /*0064*/ 	.byte	0x03, 0x19
        /*0066*/ 	.short	0x001c


	//----- nvinfo : EIATTR_PARAM_CBANK
	.align		4
        /*0068*/ 	.byte	0x04, 0x0a
        /*006a*/ 	.short	(.L_149 - .L_148)
	.align		4
.L_148:
        /*006c*/ 	.word	index@(.nv.constant0._Z9set_valuePdidi)
        /*0070*/ 	.short	0x0380
        /*0072*/ 	.short	0x001c


	//----- nvinfo : EIATTR_SW_WAR
	.align		4
.L_149:
        /*0074*/ 	.byte	0x04, 0x36
        /*0076*/ 	.short	(.L_151 - .L_150)
.L_150:
        /*0078*/ 	.word	0x00000008
.L_151:


//--------------------- .nv.callgraph             --------------------------
	.section	.nv.callgraph,"",@"SHT_CUDA_CALLGRAPH"
	.align	4
	.sectionentsize	8
	.align		4
        /*0000*/ 	.word	0x00000000
	.align		4
        /*0004*/ 	.word	0xffffffff
	.align		4
        /*0008*/ 	.word	0x00000000
	.align		4
        /*000c*/ 	.word	0xfffffffe
	.align		4
        /*0010*/ 	.word	0x00000000
	.align		4
        /*0014*/ 	.word	0xfffffffd
	.align		4
        /*0018*/ 	.word	0x00000000
	.align		4
        /*001c*/ 	.word	0xfffffffc


//--------------------- .text._Z2axPddi           --------------------------
	.section	.text._Z2axPddi,"ax",@progbits
	.align	128
        .global         _Z2axPddi
        .type           _Z2axPddi,@function
        .size           _Z2axPddi,(.L_x_7 - _Z2axPddi)
        .other          _Z2axPddi,@"STO_CUDA_ENTRY STV_DEFAULT"
_Z2axPddi:
.text._Z2axPddi:
[----:B------:R-:W-:Y:S01]  /*0000*/  LDC R1, c[0x0][0x37c] ;  /* 0x0000df00ff017b82 */ /* 0x000fe20000000800 */
[----:B------:R-:W0:Y:S07]  /*0010*/  S2R R0, SR_TID.X ;  /* 0x0000000000007919 */ /* 0x000e2e0000002100 */
[----:B------:R-:W0:Y:S01]  /*0020*/  S2UR UR4, SR_CTAID.X ;  /* 0x00000000000479c3 */ /* 0x000e220000002500 */
[----:B------:R-:W1:Y:S07]  /*0030*/  LDCU UR5, c[0x0][0x390] ;  /* 0x00007200ff0577ac */ /* 0x000e6e0008000800 */
[----:B------:R-:W0:Y:S02]  /*0040*/  LDC R5, c[0x0][0x360] ;  /* 0x0000d800ff057b82 */ /* 0x000e240000000800 */
[----:B0-----:R-:W-:-:S05]  /*0050*/  IMAD R5, R5, UR4, R0 ;  /* 0x0000000405057c24 */ /* 0x001fca000f8e0200 */
[----:B-1----:R-:W-:-:S13]  /*0060*/  ISETP.GE.AND P0, PT, R5, UR5, PT ;  /* 0x0000000505007c0c */ /* 0x002fda000bf06270 */
[----:B------:R-:W-:Y:S05]  /*0070*/  @P0 EXIT ;  /* 0x000000000000094d */ /* 0x000fea0003800000 */
[----:B------:R-:W0:Y:S01]  /*0080*/  LDC.64 R2, c[0x0][0x380] ;  /* 0x0000e000ff027b82 */ /* 0x000e220000000a00 */
[----:B------:R-:W1:Y:S07]  /*0090*/  LDCU.64 UR4, c[0x0][0x358] ;  /* 0x00006b00ff0477ac */ /* 0x000e6e0008000a00 */
[----:B------:R-:W2:Y:S01]  /*00a0*/  LDC.64 R6, c[0x0][0x388] ;  /* 0x0000e200ff067b82 */ /* 0x000ea20000000a00 */
[----:B0-----:R-:W-:-:S05]  /*00b0*/  IMAD.WIDE R2, R5, 0x8, R2 ;  /* 0x0000000805027825 */ /* 0x001fca00078e0202 */
[----:B-1----:R-:W2:Y:S02]  /*00c0*/  LDG.E.64 R4, desc[UR4][R2.64] ;  /* 0x0000000402047981 */ /* 0x002ea4000c1e1b00 */
[----:B--2---:R-:W-:-:S07]  /*00d0*/  DMUL R4, R4, R6 ;  /* 0x0000000604047228 */ /* 0x004fce0000000000 */
[----:B------:R-:W-:Y:S01]  /*00e0*/  STG.E.64 desc[UR4][R2.64], R4 ;  /* 0x0000000402007986 */ /* 0x000fe2000c101b04 */
[----:B------:R-:W-:Y:S05]  /*00f0*/  EXIT ;  /* 0x000000000000794d */ /* 0x000fea0003800000 */
.L_x_0:
[----:B------:R-:W-:-:S00]  /*0100*/  BRA `(.L_x_0) ;  /* 0xfffffffc00fc7947 */ /* 0x000fc0000383ffff */
[----:B------:R-:W-:-:S00]  /*0110*/  NOP ;  /* 0x0000000000007918 */ /* 0x000fc00000000000 */
        /* <DEDUP_REMOVED lines=14> */
.L_x_7:


//--------------------- .text._Z8xpay_gpuPKdPdS1_i --------------------------
	.section	.text._Z8xpay_gpuPKdPdS1_i,"ax",@progbits
	.align	128
        .global         _Z8xpay_gpuPKdPdS1_i
        .type           _Z8xpay_gpuPKdPdS1_i,@function
        .size           _Z8xpay_gpuPKdPdS1_i,(.L_x_8 - _Z8xpay_gpuPKdPdS1_i)
        .other          _Z8xpay_gpuPKdPdS1_i,@"STO_CUDA_ENTRY STV_DEFAULT"
_Z8xpay_gpuPKdPdS1_i:
.text._Z8xpay_gpuPKdPdS1_i:
        /* <DEDUP_REMOVED lines=10> */
[----:B------:R-:W2:Y:S08]  /*00a0*/  LDC.64 R6, c[0x0][0x388] ;  /* 0x0000e200ff067b82 */ /* 0x000eb00000000a00 */
[----:B------:R-:W3:Y:S01]  /*00b0*/  LDC.64 R4, c[0x0][0x390] ;  /* 0x0000e400ff047b82 */ /* 0x000ee20000000a00 */
[----:B0-----:R-:W-:-:S06]  /*00c0*/  IMAD.WIDE R2, R9, 0x8, R2 ;  /* 0x0000000809027825 */ /* 0x001fcc00078e0202 */
[----:B-1----:R-:W4:Y:S01]  /*00d0*/  LDG.E.64 R2, desc[UR4][R2.64] ;  /* 0x0000000402027981 */ /* 0x002f22000c1e1b00 */
[----:B--2---:R-:W-:-:S05]  /*00e0*/  IMAD.WIDE R6, R9, 0x8, R6 ;  /* 0x0000000809067825 */ /* 0x004fca00078e0206 */
[----:B------:R-:W4:Y:S04]  /*00f0*/  LDG.E.64 R8, desc[UR4][R6.64] ;  /* 0x0000000406087981 */ /* 0x000f28000c1e1b00 */
[----:B---3--:R-:W4:Y:S02]  /*0100*/  LDG.E.64 R4, desc[UR4][R4.64] ;  /* 0x0000000404047981 */ /* 0x008f24000c1e1b00 */
[----:B----4-:R-:W-:-:S07]  /*0110*/  DFMA R8, R4, R8, R2 ;  /* 0x000000080408722b */ /* 0x010fce0000000002 */
[----:B------:R-:W-:Y:S01]  /*0120*/  STG.E.64 desc[UR4][R6.64], R8 ;  /* 0x0000000806007986 */ /* 0x000fe2000c101b04 */
[----:B------:R-:W-:Y:S05]  /*0130*/  EXIT ;  /* 0x000000000000794d */ /* 0x000fea0003800000 */
.L_x_1:
        /* <DEDUP_REMOVED lines=12> */
.L_x_8:


//--------------------- .text._Z8axpy_gpuPKdPdS1_i --------------------------
	.section	.text._Z8axpy_gpuPKdPdS1_i,"ax",@progbits
	.align	128
        .global         _Z8axpy_gpuPKdPdS1_i
        .type           _Z8axpy_gpuPKdPdS1_i,@function
        .size           _Z8axpy_gpuPKdPdS1_i,(.L_x_9 - _Z8axpy_gpuPKdPdS1_i)
        .other          _Z8axpy_gpuPKdPdS1_i,@"STO_CUDA_ENTRY STV_DEFAULT"
_Z8axpy_gpuPKdPdS1_i:
.text._Z8axpy_gpuPKdPdS1_i:
        /* <DEDUP_REMOVED lines=20> */
.L_x_2:
        /* <DEDUP_REMOVED lines=12> */
.L_x_9:


//--------------------- .text._Z5axpbyPddS_di     --------------------------
	.section	.text._Z5axpbyPddS_di,"ax",@progbits
	.align	128
        .global         _Z5axpbyPddS_di
        .type           _Z5axpbyPddS_di,@function
        .size           _Z5axpbyPddS_di,(.L_x_10 - _Z5axpbyPddS_di)
        .other          _Z5axpbyPddS_di,@"STO_CUDA_ENTRY STV_DEFAULT"
_Z5axpbyPddS_di:
.text._Z5axpbyPddS_di:
        /* <DEDUP_REMOVED lines=12> */
[----:B0-----:R-:W-:-:S05]  /*00c0*/  IMAD.WIDE R4, R9, 0x8, R4 ;  /* 0x0000000809047825 */ /* 0x001fca00078e0204 */
[----:B-1----:R-:W4:Y:S01]  /*00d0*/  LDG.E.64 R6, desc[UR4][R4.64] ;  /* 0x0000000404067981 */ /* 0x002f22000c1e1b00 */
[----:B--2---:R-:W-:Y:S02]  /*00e0*/  IMAD.WIDE R2, R9, 0x8, R2 ;  /* 0x0000000809027825 */ /* 0x004fe400078e0202 */
[----:B------:R-:W4:Y:S04]  /*00f0*/  LDC.64 R8, c[0x0][0x398] ;  /* 0x0000e600ff087b82 */ /* 0x000f280000000a00 */
[----:B------:R-:W3:Y:S01]  /*0100*/  LDG.E.64 R2, desc[UR4][R2.64] ;  /* 0x0000000402027981 */ /* 0x000ee2000c1e1b00 */
[----:B----4-:R-:W-:-:S08]  /*0110*/  DMUL R6, R6, R8 ;  /* 0x0000000806067228 */ /* 0x010fd00000000000 */
[----:B---3--:R-:W-:-:S07]  /*0120*/  DFMA R6, R2, R10, R6 ;  /* 0x0000000a0206722b */ /* 0x008fce0000000006 */
[----:B------:R-:W-:Y:S01]  /*0130*/  STG.E.64 desc[UR4][R4.64], R6 ;  /* 0x0000000604007986 */ /* 0x000fe2000c101b04 */
[----:B------:R-:W-:Y:S05]  /*0140*/  EXIT ;  /* 0x000000000000794d */ /* 0x000fea0003800000 */
.L_x_3:
        /* <DEDUP_REMOVED lines=11> */
.L_x_10:


//--------------------- .text._Z4axpyPKdPddi      --------------------------
	.section	.text._Z4axpyPKdPddi,"ax",@progbits
	.align	128
        .global         _Z4axpyPKdPddi
        .type           _Z4axpyPKdPddi,@function
        .size           _Z4axpyPKdPddi,(.L_x_11 - _Z4axpyPKdPddi)
        .other          _Z4axpyPKdPddi,@"STO_CUDA_ENTRY STV_DEFAULT"
_Z4axpyPKdPddi:
.text._Z4axpyPKdPddi:
        /* <DEDUP_REMOVED lines=9> */
[----:B------:R-:W1:Y:S01]  /*0090*/  LDCU.64 UR4, c[0x0][0x358] ;  /* 0x00006b00ff0477ac */ /* 0x000e620008000a00 */
[----:B------:R-:W2:Y:S06]  /*00a0*/  LDCU.64 UR6, c[0x0][0x390] ;  /* 0x00007200ff0677ac */ /* 0x000eac0008000a00 */
[----:B------:R-:W3:Y:S01]  /*00b0*/  LDC.64 R4, c[0x0][0x388] ;  /* 0x0000e200ff047b82 */ /* 0x000ee20000000a00 */
[----:B0-----:R-:W-:-:S06]  /*00c0*/  IMAD.WIDE R2, R7, 0x8, R2 ;  /* 0x0000000807027825 */ /* 0x001fcc00078e0202 */
[----:B-1----:R-:W2:Y:S01]  /*00d0*/  LDG.E.64 R2, desc[UR4][R2.64] ;  /* 0x0000000402027981 */ /* 0x002ea2000c1e1b00 */
[----:B---3--:R-:W-:-:S05]  /*00e0*/  IMAD.WIDE R4, R7, 0x8, R4 ;  /* 0x0000000807047825 */ /* 0x008fca00078e0204 */
[----:B------:R-:W2:Y:S02]  /*00f0*/  LDG.E.64 R6, desc[UR4][R4.64] ;  /* 0x0000000404067981 */ /* 0x000ea4000c1e1b00 */
[----:B--2---:R-:W-:-:S07]  /*0100*/  DFMA R6, R2, UR6, R6 ;  /* 0x0000000602067c2b */ /* 0x004fce0008000006 */
[----:B------:R-:W-:Y:S01]  /*0110*/  STG.E.64 desc[UR4][R4.64], R6 ;  /* 0x0000000604007986 */ /* 0x000fe2000c101b04 */
[----:B------:R-:W-:Y:S05]  /*0120*/  EXIT ;  /* 0x000000000000794d */ /* 0x000fea0003800000 */
.L_x_4:
        /* <DEDUP_REMOVED lines=13> */
.L_x_11:


//--------------------- .text._Z3xpyPKdPdi        --------------------------
	.section	.text._Z3xpyPKdPdi,"ax",@progbits
	.align	128
        .global         _Z3xpyPKdPdi
        .type           _Z3xpyPKdPdi,@function
        .size           _Z3xpyPKdPdi,(.L_x_12 - _Z3xpyPKdPdi)
        .other          _Z3xpyPKdPdi,@"STO_CUDA_ENTRY STV_DEFAULT"
_Z3xpyPKdPdi:
.text._Z3xpyPKdPdi:
        /* <DEDUP_REMOVED lines=11> */
[----:B0-----:R-:W-:-:S06]  /*00b0*/  IMAD.WIDE R2, R7, 0x8, R2 ;  /* 0x0000000807027825 */ /* 0x001fcc00078e0202 */
[----:B-1----:R-:W3:Y:S01]  /*00c0*/  LDG.E.64 R2, desc[UR4][R2.64] ;  /* 0x0000000402027981 */ /* 0x002ee2000c1e1b00 */
[----:B--2---:R-:W-:-:S05]  /*00d0*/  IMAD.WIDE R4, R7, 0x8, R4 ;  /* 0x0000000807047825 */ /* 0x004fca00078e0204 */
[----:B------:R-:W3:Y:S02]  /*00e0*/  LDG.E.64 R6, desc[UR4][R4.64] ;  /* 0x0000000404067981 */ /* 0x000ee4000c1e1b00 */
[----:B---3--:R-:W-:-:S07]  /*00f0*/  DADD R6, R2, R6 ;  /* 0x0000000002067229 */ /* 0x008fce0000000006 */
[----:B------:R-:W-:Y:S01]  /*0100*/  STG.E.64 desc[UR4][R4.64], R6 ;  /* 0x0000000604007986 */ /* 0x000fe2000c101b04 */
[----:B------:R-:W-:Y:S05]  /*0110*/  EXIT ;  /* 0x000000000000794d */ /* 0x000fea0003800000 */
.L_x_5:
        /* <DEDUP_REMOVED lines=14> */
.L_x_12:


//--------------------- .text._Z9set_valuePdidi   --------------------------
	.section	.text._Z9set_valuePdidi,"ax",@progbits
	.align	128
        .global         _Z9set_valuePdidi
        .type           _Z9set_valuePdidi,@function
        .size           _Z9set_valuePdidi,(.L_x_13 - _Z9set_valuePdidi)
        .other          _Z9set_valuePdidi,@"STO_CUDA_ENTRY STV_DEFAULT"
_Z9set_valuePdidi:
.text._Z9set_valuePdidi:
[----:B------:R-:W-:Y:S01]  /*0000*/  LDC R1, c[0x0][0x37c] ;  /* 0x0000df00ff017b82 */ /* 0x000fe20000000800 */
[----:B------:R-:W0:Y:S07]  /*0010*/  S2R R3, SR_TID.X ;  /* 0x0000000000037919 */ /* 0x000e2e0000002100 */
[----:B------:R-:W0:Y:S01]  /*0020*/  S2UR UR4, SR_CTAID.X ;  /* 0x00000000000479c3 */ /* 0x000e220000002500 */
[----:B------:R-:W1:Y:S07]  /*0030*/  LDCU UR5, c[0x0][0x398] ;  /* 0x00007300ff0577ac */ /* 0x000e6e0008000800 */
[----:B------:R-:W0:Y:S08]  /*0040*/  LDC R0, c[0x0][0x360] ;  /* 0x0000d800ff007b82 */ /* 0x000e300000000800 */
[----:B------:R-:W2:Y:S01]  /*0050*/  LDC R7, c[0x0][0x388] ;  /* 0x0000e200ff077b82 */ /* 0x000ea20000000800 */
[----:B0-----:R-:W-:-:S05]  /*0060*/  IMAD R0, R0, UR4, R3 ;  /* 0x0000000400007c24 */ /* 0x001fca000f8e0203 */
[----:B-1----:R-:W-:-:S04]  /*0070*/  ISETP.GE.AND P0, PT, R0, UR5, PT ;  /* 0x0000000500007c0c */ /* 0x002fc8000bf06270 */
[----:B--2---:R-:W-:-:S13]  /*0080*/  ISETP.NE.OR P0, PT, R0, R7, P0 ;  /* 0x000000070000720c */ /* 0x004fda0000705670 */
[----:B------:R-:W-:Y:S05]  /*0090*/  @P0 EXIT ;  /* 0x000000000000094d */ /* 0x000fea0003800000 */
[----:B------:R-:W0:Y:S01]  /*00a0*/  LDC.64 R2, c[0x0][0x380] ;  /* 0x0000e000ff027b82 */ /* 0x000e220000000a00 */
[----:B------:R-:W1:Y:S07]  /*00b0*/  LDCU.64 UR4, c[0x0][0x358] ;  /* 0x00006b00ff0477ac */ /* 0x000e6e0008000a00 */
[----:B------:R-:W1:Y:S01]  /*00c0*/  LDC.64 R4, c[0x0][0x390] ;  /* 0x0000e400ff047b82 */ /* 0x000e620000000a00 */
[----:B0-----:R-:W-:-:S05]  /*00d0*/  IMAD.WIDE R2, R7, 0x8, R2 ;  /* 0x0000000807027825 */ /* 0x001fca00078e0202 */
[----:B-1----:R-:W-:Y:S01]  /*00e0*/  STG.E.64 desc[UR4][R2.64], R4 ;  /* 0x0000000402007986 */ /* 0x002fe2000c101b04 */
[----:B------:R-:W-:Y:S05]  /*00f0*/  EXIT ;  /* 0x000000000000794d */ /* 0x000fea0003800000 */
.L_x_6:
        /* <DEDUP_REMOVED lines=16> */
.L_x_13:


//--------------------- .nv.shared.reserved.0     --------------------------
	.section	.nv.shared.reserved.0,"aw",@nobits
	.weak		__nv_reservedSMEM_offset_0_alias
	.size		__nv_reservedSMEM_offset_0_alias, 0, 64
	.other		__nv_reservedSMEM_offset_0_alias,@"STO_CUDA_RESERVED_SHARED STV_DEFAULT"
__nv_reservedSMEM_offset_0_alias:
	.zero		0
	.zero		64


//--------------------- .nv.constant0._Z2axPddi   --------------------------
	.section	.nv.constant0._Z2axPddi,"a",@progbits
	.sectionflags	@""
	.align	4
.nv.constant0._Z2axPddi:
	.zero		916


//--------------------- .nv.constant0._Z8xpay_gpuPKdPdS1_i --------------------------
	.section	.nv.constant0._Z8xpay_gpuPKdPdS1_i,"a",@progbits
	.sectionflags	@""
	.align	4
.nv.constant0._Z8xpay_gpuPKdPdS1_i:
	.zero		924


//--------------------- .nv.constant0._Z8axpy_gpuPKdPdS1_i --------------------------
	.section	.nv.constant0._Z8axpy_gpuPKdPdS1_i,"a",@progbits
	.sectionflags	@""
	.align	4
.nv.constant0._Z8axpy_gpuPKdPdS1_i:
	.zero		924


//--------------------- .nv.constant0._Z5axpbyPddS_di --------------------------
	.section	.nv.constant0._Z5axpbyPddS_di,"a",@progbits
	.sectionflags	@""
	.align	4
.nv.constant0._Z5axpbyPddS_di:
	.zero		932


//--------------------- .nv.constant0._Z4axpyPKdPddi --------------------------
	.section	.nv.constant0._Z4axpyPKdPddi,"a",@progbits
	.sectionflags	@""
	.align	4
.nv.constant0._Z4axpyPKdPddi:
	.zero		924


//--------------------- .nv.constant0._Z3xpyPKdPdi --------------------------
	.section	.nv.constant0._Z3xpyPKdPdi,"a",@progbits
	.sectionflags	@""
	.align	4
.nv.constant0._Z3xpyPKdPdi:
	.zero		916


//--------------------- .nv.constant0._Z9set_valuePdidi --------------------------
	.section	.nv.constant0._Z9set_valuePdidi,"a",@progbits
	.sectionflags	@""
	.align	4
.nv.constant0._Z9set_valuePdidi:
	.zero		924


//--------------------- SYMBOLS --------------------------

	.type		.nv.reservedSmem.offset0,@object
	.size		.nv.reservedSmem.offset0,0x4
